//
// Generated by NVIDIA NVVM Compiler
//
// Compiler Build ID: CL-36424714
// Cuda compilation tools, release 13.0, V13.0.88
// Based on NVVM 20.0.0
//

.version 9.0
.target sm_100
.address_size 64

	// .globl	_Z7sharpenPiS_S_S_S_

.visible .entry _Z7sharpenPiS_S_S_S_(
	.param .u64 .ptr .align 1 _Z7sharpenPiS_S_S_S__param_0,
	.param .u64 .ptr .align 1 _Z7sharpenPiS_S_S_S__param_1,
	.param .u64 .ptr .align 1 _Z7sharpenPiS_S_S_S__param_2,
	.param .u64 .ptr .align 1 _Z7sharpenPiS_S_S_S__param_3,
	.param .u64 .ptr .align 1 _Z7sharpenPiS_S_S_S__param_4
)
{
	.reg .pred 	%p<42>;
	.reg .b32 	%r<71>;
	.reg .b64 	%rd<31>;

	ld.param.u64 	%rd5, [_Z7sharpenPiS_S_S_S__param_0];
	ld.param.u64 	%rd3, [_Z7sharpenPiS_S_S_S__param_1];
	ld.param.u64 	%rd6, [_Z7sharpenPiS_S_S_S__param_2];
	ld.param.u64 	%rd4, [_Z7sharpenPiS_S_S_S__param_3];
	ld.param.u64 	%rd7, [_Z7sharpenPiS_S_S_S__param_4];
	cvta.to.global.u64 	%rd1, %rd7;
	cvta.to.global.u64 	%rd2, %rd5;
	cvta.to.global.u64 	%rd8, %rd6;
	mov.u32 	%r27, %tid.x;
	mov.u32 	%r28, %ctaid.x;
	mov.u32 	%r29, %ntid.x;
	mad.lo.s32 	%r30, %r28, %r29, %r27;
	ld.global.u32 	%r1, [%rd8];
	div.s32 	%r3, %r30, %r1;
	mul.lo.s32 	%r31, %r3, %r1;
	sub.s32 	%r2, %r30, %r31;
	setp.lt.s32 	%p3, %r1, 0;
	@%p3 bra 	$L__BB0_21;
	cvta.to.global.u64 	%rd9, %rd4;
	ld.global.u32 	%r4, [%rd9];
	setp.ge.s32 	%p4, %r3, %r4;
	@%p4 bra 	$L__BB0_21;
	add.s32 	%r5, %r2, -1;
	add.s32 	%r6, %r3, -1;
	setp.lt.s32 	%p1, %r3, 1;
	setp.lt.s32 	%p5, %r2, 1;
	or.pred  	%p6, %p5, %p1;
	mov.b32 	%r63, 0;
	@%p6 bra 	$L__BB0_4;
	mad.lo.s32 	%r33, %r1, %r6, %r5;
	mul.wide.u32 	%rd10, %r33, 4;
	add.s64 	%rd11, %rd2, %rd10;
	ld.global.u32 	%r34, [%rd11];
	ld.global.u32 	%r35, [%rd1];
	mul.lo.s32 	%r63, %r35, %r34;
$L__BB0_4:
	setp.lt.s32 	%p7, %r2, 0;
	setp.gt.s32 	%p8, %r3, %r4;
	or.pred  	%p9, %p8, %p1;
	or.pred  	%p10, %p9, %p7;
	@%p10 bra 	$L__BB0_6;
	mad.lo.s32 	%r36, %r1, %r6, %r2;
	mul.wide.u32 	%rd12, %r36, 4;
	add.s64 	%rd13, %rd2, %rd12;
	ld.global.u32 	%r37, [%rd13];
	ld.global.u32 	%r38, [%rd1+4];
	mad.lo.s32 	%r63, %r38, %r37, %r63;
$L__BB0_6:
	setp.lt.s32 	%p11, %r3, 1;
	add.s32 	%r11, %r2, 1;
	setp.lt.s32 	%p12, %r2, -1;
	setp.ge.u32 	%p13, %r11, %r1;
	or.pred  	%p14, %p11, %p12;
	or.pred  	%p15, %p14, %p13;
	setp.gt.s32 	%p16, %r3, %r4;
	or.pred  	%p17, %p16, %p15;
	@%p17 bra 	$L__BB0_8;
	mad.lo.s32 	%r39, %r1, %r6, %r11;
	mul.wide.u32 	%rd14, %r39, 4;
	add.s64 	%rd15, %rd2, %rd14;
	ld.global.u32 	%r40, [%rd15];
	ld.global.u32 	%r41, [%rd1+8];
	mad.lo.s32 	%r63, %r41, %r40, %r63;
$L__BB0_8:
	setp.lt.s32 	%p18, %r2, 1;
	setp.lt.s32 	%p2, %r3, 0;
	or.pred  	%p19, %p18, %p2;
	@%p19 bra 	$L__BB0_10;
	mad.lo.s32 	%r42, %r1, %r3, %r5;
	mul.wide.u32 	%rd16, %r42, 4;
	add.s64 	%rd17, %rd2, %rd16;
	ld.global.u32 	%r43, [%rd17];
	ld.global.u32 	%r44, [%rd1+12];
	mad.lo.s32 	%r63, %r44, %r43, %r63;
$L__BB0_10:
	setp.lt.s32 	%p20, %r2, 0;
	or.pred  	%p21, %p20, %p2;
	@%p21 bra 	$L__BB0_12;
	mad.lo.s32 	%r45, %r1, %r3, %r2;
	mul.wide.u32 	%rd18, %r45, 4;
	add.s64 	%rd19, %rd2, %rd18;
	ld.global.u32 	%r46, [%rd19];
	ld.global.u32 	%r47, [%rd1+16];
	mad.lo.s32 	%r63, %r47, %r46, %r63;
$L__BB0_12:
	setp.lt.s32 	%p22, %r3, 0;
	setp.ge.u32 	%p23, %r11, %r1;
	setp.lt.s32 	%p24, %r2, -1;
	or.pred  	%p25, %p22, %p24;
	or.pred  	%p26, %p25, %p23;
	@%p26 bra 	$L__BB0_14;
	mad.lo.s32 	%r48, %r1, %r3, %r11;
	mul.wide.u32 	%rd20, %r48, 4;
	add.s64 	%rd21, %rd2, %rd20;
	ld.global.u32 	%r49, [%rd21];
	ld.global.u32 	%r50, [%rd1+20];
	mad.lo.s32 	%r63, %r50, %r49, %r63;
$L__BB0_14:
	setp.lt.s32 	%p27, %r2, 1;
	add.s32 	%r20, %r3, 1;
	setp.lt.s32 	%p28, %r3, -1;
	setp.ge.s32 	%p29, %r20, %r4;
	or.pred  	%p30, %p27, %p28;
	or.pred  	%p31, %p30, %p29;
	@%p31 bra 	$L__BB0_16;
	mad.lo.s32 	%r51, %r1, %r20, %r5;
	mul.wide.u32 	%rd22, %r51, 4;
	add.s64 	%rd23, %rd2, %rd22;
	ld.global.u32 	%r52, [%rd23];
	ld.global.u32 	%r53, [%rd1+24];
	mad.lo.s32 	%r63, %r53, %r52, %r63;
$L__BB0_16:
	setp.ge.s32 	%p32, %r20, %r4;
	setp.lt.s32 	%p33, %r3, -1;
	setp.lt.s32 	%p34, %r2, 0;
	or.pred  	%p35, %p34, %p33;
	or.pred  	%p36, %p35, %p32;
	@%p36 bra 	$L__BB0_18;
	mad.lo.s32 	%r54, %r1, %r20, %r2;
	mul.wide.u32 	%rd24, %r54, 4;
	add.s64 	%rd25, %rd2, %rd24;
	ld.global.u32 	%r55, [%rd25];
	ld.global.u32 	%r56, [%rd1+28];
	mad.lo.s32 	%r63, %r56, %r55, %r63;
$L__BB0_18:
	setp.ge.s32 	%p37, %r20, %r4;
	setp.ge.u32 	%p38, %r11, %r1;
	min.s32 	%r57, %r3, %r2;
	setp.lt.s32 	%p39, %r57, -1;
	or.pred  	%p40, %p39, %p38;
	or.pred  	%p41, %p40, %p37;
	@%p41 bra 	$L__BB0_20;
	mad.lo.s32 	%r58, %r1, %r20, %r11;
	mul.wide.u32 	%rd26, %r58, 4;
	add.s64 	%rd27, %rd2, %rd26;
	ld.global.u32 	%r59, [%rd27];
	ld.global.u32 	%r60, [%rd1+32];
	mad.lo.s32 	%r63, %r60, %r59, %r63;
$L__BB0_20:
	mad.lo.s32 	%r61, %r1, %r3, %r2;
	cvta.to.global.u64 	%rd28, %rd3;
	mul.wide.s32 	%rd29, %r61, 4;
	add.s64 	%rd30, %rd28, %rd29;
	st.global.u32 	[%rd30], %r63;
$L__BB0_21:
	ret;

}


// ===== COMPILED SASS (sm_100) =====

	.target	sm_100

	.elftype	@"ET_EXEC"


//--------------------- .note.nv.tkinfo           --------------------------
	.section	.note.nv.tkinfo,"",@"SHT_NOTE"
	.sectionflags	@"SHF_NOTE_NV_TKINFO"
	.tkinfo
        /*0018*/ 	.word	0x00000002
        /*0030*/ 	.string	""
        /*0030*/ 	.string	"ptxas"
        /*0030*/ 	.string	"Cuda compilation tools, release 13.0, V13.0.88"
        /*0030*/ 	.string	"Build cuda_13.0.r13.0/compiler.36424714_0"
        /*0030*/ 	.string	"-arch sm_100 -m 64 "



//--------------------- .note.nv.cuinfo           --------------------------
	.section	.note.nv.cuinfo,"",@"SHT_NOTE"
	.sectionflags	@"SHF_NOTE_NV_CUINFO"
        /*0018*/ 	.short	0x0002
        /*001a*/ 	.short	0x0064
        /*001c*/ 	.short	0x0082
	.zero		2


//--------------------- .nv.info                  --------------------------
	.section	.nv.info,"",@"SHT_CUDA_INFO"
	.align	4


	//----- nvinfo : EIATTR_REGCOUNT
	.align		4
        /*0000*/ 	.byte	0x04, 0x2f
        /*0002*/ 	.short	(.L_1 - .L_0)
	.align		4
.L_0:
        /*0004*/ 	.word	index@(_Z7sharpenPiS_S_S_S_)
        /*0008*/ 	.word	0x00000020


	//----- nvinfo : EIATTR_FRAME_SIZE
	.align		4
.L_1:
        /*000c*/ 	.byte	0x04, 0x11
        /*000e*/ 	.short	(.L_3 - .L_2)
	.align		4
.L_2:
        /*0010*/ 	.word	index@(_Z7sharpenPiS_S_S_S_)
        /*0014*/ 	.word	0x00000000


	//----- nvinfo : EIATTR_MIN_STACK_SIZE
	.align		4
.L_3:
        /*0018*/ 	.byte	0x04, 0x12
        /*001a*/ 	.short	(.L_5 - .L_4)
	.align		4
.L_4:
        /*001c*/ 	.word	index@(_Z7sharpenPiS_S_S_S_)
        /*0020*/ 	.word	0x00000000
.L_5:


//--------------------- .nv.compat                --------------------------
	.section	.nv.compat,"",@"SHT_CUDA_COMPAT_INFO"
	.align	4
        /*0000*/ 	.byte	0x02, 0x09, 0x00, 0x00, 0x02, 0x02, 0x01, 0x00, 0x02, 0x05, 0x05, 0x00, 0x03, 0x07, 0x01, 0x01
        /*0010*/ 	.byte	0x02, 0x03, 0x00, 0x00, 0x02, 0x06, 0x01, 0x00, 0x04, 0x0b, 0x08, 0x00, 0x09, 0x00, 0x00, 0x00
        /*0020*/ 	.byte	0x00, 0x00, 0x00, 0x00


//--------------------- .nv.info._Z7sharpenPiS_S_S_S_ --------------------------
	.section	.nv.info._Z7sharpenPiS_S_S_S_,"",@"SHT_CUDA_INFO"
	.sectionflags	@""
	.align	4


	//----- nvinfo : EIATTR_CUDA_API_VERSION
	.align		4
        /*0000*/ 	.byte	0x04, 0x37
        /*0002*/ 	.short	(.L_7 - .L_6)
.L_6:
        /*0004*/ 	.word	0x00000082


	//----- nvinfo : EIATTR_KPARAM_INFO
	.align		4
.L_7:
        /*0008*/ 	.byte	0x04, 0x17
        /*000a*/ 	.short	(.L_9 - .L_8)
.L_8:
        /*000c*/ 	.word	0x00000000
        /*0010*/ 	.short	0x0004
        /*0012*/ 	.short	0x0020
        /*0014*/ 	.byte	0x00, 0xf5, 0x21, 0x00


	//----- nvinfo : EIATTR_KPARAM_INFO
	.align		4
.L_9:
        /*0018*/ 	.byte	0x04, 0x17
        /*001a*/ 	.short	(.L_11 - .L_10)
.L_10:
        /*001c*/ 	.word	0x00000000
        /*0020*/ 	.short	0x0003
        /*0022*/ 	.short	0x0018
        /*0024*/ 	.byte	0x00, 0xf5, 0x21, 0x00


	//----- nvinfo : EIATTR_KPARAM_INFO
	.align		4
.L_11:
        /*0028*/ 	.byte	0x04, 0x17
        /*002a*/ 	.short	(.L_13 - .L_12)
.L_12:
        /*002c*/ 	.word	0x00000000
        /*0030*/ 	.short	0x0002
        /*0032*/ 	.short	0x0010
        /*0034*/ 	.byte	0x00, 0xf5, 0x21, 0x00


	//----- nvinfo : EIATTR_KPARAM_INFO
	.align		4
.L_13:
        /*0038*/ 	.byte	0x04, 0x17
        /*003a*/ 	.short	(.L_15 - .L_14)
.L_14:
        /*003c*/ 	.word	0x00000000
        /*0040*/ 	.short	0x0001
        /*0042*/ 	.short	0x0008
        /*0044*/ 	.byte	0x00, 0xf5, 0x21, 0x00


	//----- nvinfo : EIATTR_KPARAM_INFO
	.align		4
.L_15:
        /*0048*/ 	.byte	0x04, 0x17
        /*004a*/ 	.short	(.L_17 - .L_16)
.L_16:
        /*004c*/ 	.word	0x00000000
        /*0050*/ 	.short	0x0000
        /*0052*/ 	.short	0x0000
        /*0054*/ 	.byte	0x00, 0xf5, 0x21, 0x00


	//----- nvinfo : EIATTR_SPARSE_MMA_MASK
	.align		4
.L_17:
        /*0058*/ 	.byte	0x03, 0x50
        /*005a*/ 	.short	0x0000


	//----- nvinfo : EIATTR_MAXREG_COUNT
	.align		4
        /*005c*/ 	.byte	0x03, 0x1b
        /*005e*/ 	.short	0x00ff


	//----- nvinfo : EIATTR_MERCURY_ISA_VERSION
	.align		4
        /*0060*/ 	.byte	0x03, 0x5f
        /*0062*/ 	.short	0x0101


	//----- nvinfo : EIATTR_VRC_CTA_INIT_COUNT
	.align		4
        /*0064*/ 	.byte	0x02, 0x4a
	.zero		1
	.zero		1


	//----- nvinfo : EIATTR_EXIT_INSTR_OFFSETS
	.align		4
        /*0068*/ 	.byte	0x04, 0x1c
        /*006a*/ 	.short	(.L_19 - .L_18)


	//   ....[0]....
.L_18:
        /*006c*/ 	.word	0x00000090


	//   ....[1]....
        /*0070*/ 	.word	0x00000270


	//   ....[2]....
        /*0074*/ 	.word	0x00000850


	//----- nvinfo : EIATTR_CBANK_PARAM_SIZE
	.align		4
.L_19:
        /*0078*/ 	.byte	0x03, 0x19
        /*007a*/ 	.short	0x0028


	//----- nvinfo : EIATTR_PARAM_CBANK
	.align		4
        /*007c*/ 	.byte	0x04, 0x0a
        /*007e*/ 	.short	(.L_21 - .L_20)
	.align		4
.L_20:
        /*0080*/ 	.word	index@(.nv.constant0._Z7sharpenPiS_S_S_S_)
        /*0084*/ 	.short	0x0380
        /*0086*/ 	.short	0x0028


	//----- nvinfo : EIATTR_SW_WAR
	.align		4
.L_21:
        /*0088*/ 	.byte	0x04, 0x36
        /*008a*/ 	.short	(.L_23 - .L_22)
.L_22:
        /*008c*/ 	.word	0x00000008
.L_23:


//--------------------- .nv.callgraph             --------------------------
	.section	.nv.callgraph,"",@"SHT_CUDA_CALLGRAPH"
	.align	4
	.sectionentsize	8
	.align		4
        /*0000*/ 	.word	0x00000000
	.align		4
        /*0004*/ 	.word	0xffffffff
	.align		4
        /*0008*/ 	.word	0x00000000
	.align		4
        /*000c*/ 	.word	0xfffffffe
	.align		4
        /*0010*/ 	.word	0x00000000
	.align		4
        /*0014*/ 	.word	0xfffffffd
	.align		4
        /*0018*/ 	.word	0x00000000
	.align		4
        /*001c*/ 	.word	0xfffffffc


//--------------------- .text._Z7sharpenPiS_S_S_S_ --------------------------
	.section	.text._Z7sharpenPiS_S_S_S_,"ax",@progbits
	.align	128
        .global         _Z7sharpenPiS_S_S_S_
        .type           _Z7sharpenPiS_S_S_S_,@function
        .size           _Z7sharpenPiS_S_S_S_,(.L_x_1 - _Z7sharpenPiS_S_S_S_)
        .other          _Z7sharpenPiS_S_S_S_,@"STO_CUDA_ENTRY STV_DEFAULT"
_Z7sharpenPiS_S_S_S_:
.text._Z7sharpenPiS_S_S_S_:
[----:B------:R-:W-:Y:S08]  /*0000*/  LDC R1, c[0x0][0x37c] ;  /* 0x0000df00ff017b82 */ /* 0x000ff00000000800 */
[----:B------:R-:W0:Y:S01]  /*0010*/  LDC.64 R2, c[0x0][0x390] ;  /* 0x0000e400ff027b82 */ /* 0x000e220000000a00 */
[----:B------:R-:W0:Y:S02]  /*0020*/  LDCU.64 UR4, c[0x0][0x358] ;  /* 0x00006b00ff0477ac */ /* 0x000e240008000a00 */
[----:B0-----:R-:W2:Y:S05]  /*0030*/  LDG.E R23, desc[UR4][R2.64] ;  /* 0x0000000402177981 */ /* 0x001eaa000c1e1900 */
[----:B------:R-:W0:Y:S01]  /*0040*/  S2UR UR6, SR_CTAID.X ;  /* 0x00000000000679c3 */ /* 0x000e220000002500 */
[----:B------:R-:W0:Y:S07]  /*0050*/  S2R R20, SR_TID.X ;  /* 0x0000000000147919 */ /* 0x000e2e0000002100 */
[----:B------:R-:W0:Y:S02]  /*0060*/  LDC R5, c[0x0][0x360] ;  /* 0x0000d800ff057b82 */ /* 0x000e240000000800 */
[----:B0-----:R-:W-:Y:S01]  /*0070*/  IMAD R20, R5, UR6, R20 ;  /* 0x0000000605147c24 */ /* 0x001fe2000f8e0214 */
[----:B--2---:R-:W-:-:S13]  /*0080*/  ISETP.GE.AND P0, PT, R23, RZ, PT ;  /* 0x000000ff1700720c */ /* 0x004fda0003f06270 */
[----:B------:R-:W-:Y:S05]  /*0090*/  @!P0 EXIT ;  /* 0x000000000000894d */ /* 0x000fea0003800000 */
[----:B------:R-:W0:Y:S02]  /*00a0*/  LDC.64 R6, c[0x0][0x398] ;  /* 0x0000e600ff067b82 */ /* 0x000e240000000a00 */
[----:B0-----:R0:W2:Y:S01]  /*00b0*/  LDG.E R6, desc[UR4][R6.64] ;  /* 0x0000000406067981 */ /* 0x0010a2000c1e1900 */
[----:B------:R-:W-:-:S04]  /*00c0*/  IABS R5, R23 ;  /* 0x0000001700057213 */ /* 0x000fc80000000000 */
[----:B------:R-:W1:Y:S01]  /*00d0*/  I2F.RP R0, R5 ;  /* 0x0000000500007306 */ /* 0x000e620000209400 */
[----:B0-----:R-:W-:-:S07]  /*00e0*/  IABS R7, R23 ;  /* 0x0000001700077213 */ /* 0x001fce0000000000 */
[----:B-1----:R-:W0:Y:S02]  /*00f0*/  MUFU.RCP R0, R0 ;  /* 0x0000000000007308 */ /* 0x002e240000001000 */
[----:B0-----:R-:W-:Y:S01]  /*0100*/  IADD3 R2, PT, PT, R0, 0xffffffe, RZ ;  /* 0x0ffffffe00027810 */ /* 0x001fe20007ffe0ff */
[----:B------:R-:W-:-:S05]  /*0110*/  IMAD.MOV R0, RZ, RZ, -R7 ;  /* 0x000000ffff007224 */ /* 0x000fca00078e0a07 */
[----:B------:R0:W1:Y:S02]  /*0120*/  F2I.FTZ.U32.TRUNC.NTZ R3, R2 ;  /* 0x0000000200037305 */ /* 0x000064000021f000 */
[----:B0-----:R-:W-:Y:S02]  /*0130*/  HFMA2 R2, -RZ, RZ, 0, 0 ;  /* 0x00000000ff027431 */ /* 0x001fe400000001ff */
[----:B-1----:R-:W-:-:S04]  /*0140*/  IMAD.MOV R4, RZ, RZ, -R3 ;  /* 0x000000ffff047224 */ /* 0x002fc800078e0a03 */
[----:B------:R-:W-:Y:S01]  /*0150*/  IMAD R9, R4, R5, RZ ;  /* 0x0000000504097224 */ /* 0x000fe200078e02ff */
[----:B------:R-:W-:-:S03]  /*0160*/  IABS R4, R20 ;  /* 0x0000001400047213 */ /* 0x000fc60000000000 */
[----:B------:R-:W-:-:S06]  /*0170*/  IMAD.HI.U32 R3, R3, R9, R2 ;  /* 0x0000000903037227 */ /* 0x000fcc00078e0002 */
[----:B------:R-:W-:-:S04]  /*0180*/  IMAD.HI.U32 R7, R3, R4, RZ ;  /* 0x0000000403077227 */ /* 0x000fc800078e00ff */
[----:B------:R-:W-:-:S05]  /*0190*/  IMAD R0, R7, R0, R4 ;  /* 0x0000000007007224 */ /* 0x000fca00078e0204 */
[----:B------:R-:W-:-:S13]  /*01a0*/  ISETP.GT.U32.AND P1, PT, R5, R0, PT ;  /* 0x000000000500720c */ /* 0x000fda0003f24070 */
[-C--:B------:R-:W-:Y:S01]  /*01b0*/  @!P1 IADD3 R0, PT, PT, R0, -R5.reuse, RZ ;  /* 0x8000000500009210 */ /* 0x080fe20007ffe0ff */
[----:B------:R-:W-:Y:S01]  /*01c0*/  @!P1 VIADD R7, R7, 0x1 ;  /* 0x0000000107079836 */ /* 0x000fe20000000000 */
[----:B------:R-:W-:Y:S02]  /*01d0*/  ISETP.NE.AND P1, PT, R23, RZ, PT ;  /* 0x000000ff1700720c */ /* 0x000fe40003f25270 */
[----:B------:R-:W-:Y:S02]  /*01e0*/  ISETP.GE.U32.AND P0, PT, R0, R5, PT ;  /* 0x000000050000720c */ /* 0x000fe40003f06070 */
[----:B------:R-:W-:-:S04]  /*01f0*/  LOP3.LUT R0, R20, R23, RZ, 0x3c, !PT ;  /* 0x0000001714007212 */ /* 0x000fc800078e3cff */
[----:B------:R-:W-:-:S07]  /*0200*/  ISETP.GE.AND P2, PT, R0, RZ, PT ;  /* 0x000000ff0000720c */ /* 0x000fce0003f46270 */
[----:B------:R-:W-:-:S06]  /*0210*/  @P0 IADD3 R7, PT, PT, R7, 0x1, RZ ;  /* 0x0000000107070810 */ /* 0x000fcc0007ffe0ff */
[----:B------:R-:W-:Y:S01]  /*0220*/  @!P2 IMAD.MOV R7, RZ, RZ, -R7 ;  /* 0x000000ffff07a224 */ /* 0x000fe200078e0a07 */
[----:B------:R-:W-:-:S04]  /*0230*/  @!P1 LOP3.LUT R7, RZ, R23, RZ, 0x33, !PT ;  /* 0x00000017ff079212 */ /* 0x000fc800078e33ff */
[----:B------:R-:W-:-:S05]  /*0240*/  IADD3 R0, PT, PT, -R7, RZ, RZ ;  /* 0x000000ff07007210 */ /* 0x000fca0007ffe1ff */
[----:B------:R-:W-:Y:S01]  /*0250*/  IMAD R20, R23, R0, R20 ;  /* 0x0000000017147224 */ /* 0x000fe200078e0214 */
[----:B--2---:R-:W-:-:S13]  /*0260*/  ISETP.GE.AND P0, PT, R7, R6, PT ;  /* 0x000000060700720c */ /* 0x004fda0003f06270 */
[----:B------:R-:W-:Y:S05]  /*0270*/  @P0 EXIT ;  /* 0x000000000000094d */ /* 0x000fea0003800000 */
[C---:B------:R-:W-:Y:S01]  /*0280*/  ISETP.GE.AND P2, PT, R7.reuse, 0x1, PT ;  /* 0x000000010700780c */ /* 0x040fe20003f46270 */
[C---:B------:R-:W-:Y:S01]  /*0290*/  VIADD R12, R20.reuse, 0xffffffff ;  /* 0xffffffff140c7836 */ /* 0x040fe20000000000 */
[C---:B------:R-:W-:Y:S02]  /*02a0*/  IADD3 R2, PT, PT, R7.reuse, -0x1, RZ ;  /* 0xffffffff07027810 */ /* 0x040fe40007ffe0ff */
[----:B------:R-:W-:Y:S02]  /*02b0*/  ISETP.LT.OR P4, PT, R20, 0x1, !P2 ;  /* 0x000000011400780c */ /* 0x000fe40005781670 */
[----:B------:R-:W-:-:S04]  /*02c0*/  ISETP.GT.OR P2, PT, R7, R6, !P2 ;  /* 0x000000060700720c */ /* 0x000fc80005744670 */
[----:B------:R-:W-:-:S07]  /*02d0*/  ISETP.LT.OR P2, PT, R20, RZ, P2 ;  /* 0x000000ff1400720c */ /* 0x000fce0001741670 */
[----:B------:R-:W0:Y:S01]  /*02e0*/  @!P4 LDC.64 R10, c[0x0][0x380] ;  /* 0x0000e000ff0acb82 */ /* 0x000e220000000a00 */
[----:B------:R-:W-:-:S07]  /*02f0*/  @!P4 IMAD R3, R23, R2, R12 ;  /* 0x000000021703c224 */ /* 0x000fce00078e020c */
[----:B------:R-:W1:Y:S08]  /*0300*/  @!P4 LDC.64 R14, c[0x0][0x3a0] ;  /* 0x0000e800ff0ecb82 */ /* 0x000e700000000a00 */
[----:B------:R-:W2:Y:S08]  /*0310*/  @!P2 LDC.64 R4, c[0x0][0x380] ;  /* 0x0000e000ff04ab82 */ /* 0x000eb00000000a00 */
[----:B------:R-:W3:Y:S01]  /*0320*/  @!P2 LDC.64 R8, c[0x0][0x3a0] ;  /* 0x0000e800ff08ab82 */ /* 0x000ee20000000a00 */
[----:B0-----:R-:W-:-:S06]  /*0330*/  @!P4 IMAD.WIDE.U32 R10, R3, 0x4, R10 ;  /* 0x00000004030ac825 */ /* 0x001fcc00078e000a */
[----:B------:R-:W4:Y:S04]  /*0340*/  @!P4 LDG.E R10, desc[UR4][R10.64] ;  /* 0x000000040a0ac981 */ /* 0x000f28000c1e1900 */
[----:B-1----:R-:W4:Y:S01]  /*0350*/  @!P4 LDG.E R15, desc[UR4][R14.64] ;  /* 0x000000040e0fc981 */ /* 0x002f22000c1e1900 */
[----:B------:R-:W-:-:S04]  /*0360*/  @!P2 IMAD R17, R23, R2, R20 ;  /* 0x000000021711a224 */ /* 0x000fc800078e0214 */
[----:B--2---:R-:W-:-:S06]  /*0370*/  @!P2 IMAD.WIDE.U32 R16, R17, 0x4, R4 ;  /* 0x000000041110a825 */ /* 0x004fcc00078e0004 */
[----:B------:R-:W2:Y:S04]  /*0380*/  @!P2 LDG.E R17, desc[UR4][R16.64] ;  /* 0x000000041011a981 */ /* 0x000ea8000c1e1900 */
[----:B---3--:R0:W2:Y:S01]  /*0390*/  @!P2 LDG.E R3, desc[UR4][R8.64+0x4] ;  /* 0x000004040803a981 */ /* 0x0080a2000c1e1900 */
[C---:B------:R-:W-:Y:S01]  /*03a0*/  ISETP.GE.AND P3, PT, R20.reuse, -0x1, PT ;  /* 0xffffffff1400780c */ /* 0x040fe20003f66270 */
[C---:B------:R-:W-:Y:S01]  /*03b0*/  VIADD R26, R20.reuse, 0x1 ;  /* 0x00000001141a7836 */ /* 0x040fe20000000000 */
[C---:B------:R-:W-:Y:S02]  /*03c0*/  ISETP.GE.AND P1, PT, R7.reuse, RZ, PT ;  /* 0x000000ff0700720c */ /* 0x040fe40003f26270 */
[----:B------:R-:W-:Y:S02]  /*03d0*/  ISETP.LT.OR P0, PT, R7, 0x1, !P3 ;  /* 0x000000010700780c */ /* 0x000fe40005f01670 */
[----:B------:R-:W-:-:S02]  /*03e0*/  ISETP.LT.OR P5, PT, R20, 0x1, !P1 ;  /* 0x000000011400780c */ /* 0x000fc40004fa1670 */
[-C--:B------:R-:W-:Y:S02]  /*03f0*/  ISETP.GE.U32.OR P0, PT, R26, R23.reuse, P0 ;  /* 0x000000171a00720c */ /* 0x080fe40000706470 */
[----:B------:R-:W-:Y:S02]  /*0400*/  ISETP.LT.OR P1, PT, R20, RZ, !P1 ;  /* 0x000000ff1400720c */ /* 0x000fe40004f21670 */
[C---:B------:R-:W-:Y:S02]  /*0410*/  ISETP.GT.OR P0, PT, R7.reuse, R6, P0 ;  /* 0x000000060700720c */ /* 0x040fe40000704670 */
[C---:B------:R-:W-:Y:S02]  /*0420*/  ISETP.LT.OR P3, PT, R7.reuse, RZ, !P3 ;  /* 0x000000ff0700720c */ /* 0x040fe40005f61670 */
[----:B------:R-:W-:Y:S02]  /*0430*/  ISETP.GE.AND P6, PT, R7, -0x1, PT ;  /* 0xffffffff0700780c */ /* 0x000fe40003fc6270 */
[----:B------:R-:W-:Y:S01]  /*0440*/  MOV R0, RZ ;  /* 0x000000ff00007202 */ /* 0x000fe20000000f00 */
[----:B------:R-:W1:Y:S01]  /*0450*/  @!P5 LDC.64 R18, c[0x0][0x3a0] ;  /* 0x0000e800ff12db82 */ /* 0x000e620000000a00 */
[----:B------:R-:W-:-:S02]  /*0460*/  ISETP.GE.U32.OR P3, PT, R26, R23, P3 ;  /* 0x000000171a00720c */ /* 0x000fc40001f66470 */
[----:B------:R-:W-:-:S03]  /*0470*/  IADD3 R21, PT, PT, R7, 0x1, RZ ;  /* 0x0000000107157810 */ /* 0x000fc60007ffe0ff */
[----:B------:R-:W-:Y:S01]  /*0480*/  @!P0 IMAD R13, R23, R2, R26 ;  /* 0x00000002170d8224 */ /* 0x000fe200078e021a */
[----:B------:R-:W-:Y:S01]  /*0490*/  VIMNMX R2, PT, PT, R7, R20, PT ;  /* 0x0000001407027248 */ /* 0x000fe20003fe0100 */
[----:B0-----:R-:W0:Y:S08]  /*04a0*/  @!P1 LDC.64 R8, c[0x0][0x380] ;  /* 0x0000e000ff089b82 */ /* 0x001e300000000a00 */
[----:B------:R-:W3:Y:S08]  /*04b0*/  @!P0 LDC.64 R4, c[0x0][0x380] ;  /* 0x0000e000ff048b82 */ /* 0x000ef00000000a00 */
[----:B------:R-:W5:Y:S08]  /*04c0*/  @!P3 LDC.64 R24, c[0x0][0x380] ;  /* 0x0000e000ff18bb82 */ /* 0x000f700000000a00 */
[----:B------:R-:W1:Y:S01]  /*04d0*/  @!P1 LDC.64 R28, c[0x0][0x3a0] ;  /* 0x0000e800ff1c9b82 */ /* 0x000e620000000a00 */
[----:B---3--:R-:W-:-:S04]  /*04e0*/  @!P0 IMAD.WIDE.U32 R4, R13, 0x4, R4 ;  /* 0x000000040d048825 */ /* 0x008fc800078e0004 */
[----:B------:R-:W-:-:S04]  /*04f0*/  @!P3 IMAD R13, R23, R7, R26 ;  /* 0x00000007170db224 */ /* 0x000fc800078e021a */
[----:B-----5:R-:W-:-:S06]  /*0500*/  @!P3 IMAD.WIDE.U32 R24, R13, 0x4, R24 ;  /* 0x000000040d18b825 */ /* 0x020fcc00078e0018 */
[----:B------:R-:W3:Y:S04]  /*0510*/  @!P3 LDG.E R25, desc[UR4][R24.64] ;  /* 0x000000041819b981 */ /* 0x000ee8000c1e1900 */
[----:B-1----:R-:W5:Y:S01]  /*0520*/  @!P1 LDG.E R22, desc[UR4][R28.64+0x10] ;  /* 0x000010041c169981 */ /* 0x002f62000c1e1900 */
[----:B----4-:R-:W-:Y:S01]  /*0530*/  @!P4 IMAD R0, R10, R15, RZ ;  /* 0x0000000f0a00c224 */ /* 0x010fe200078e02ff */
[C---:B------:R-:W-:Y:S01]  /*0540*/  ISETP.LT.OR P4, PT, R20.reuse, 0x1, !P6 ;  /* 0x000000011400780c */ /* 0x040fe20007781670 */
[----:B------:R-:W1:Y:S01]  /*0550*/  @!P5 LDC.64 R10, c[0x0][0x380] ;  /* 0x0000e000ff0adb82 */ /* 0x000e620000000a00 */
[----:B------:R-:W-:Y:S02]  /*0560*/  ISETP.LT.OR P6, PT, R20, RZ, !P6 ;  /* 0x000000ff1400720c */ /* 0x000fe400077c1670 */
[----:B------:R-:W-:-:S02]  /*0570*/  ISETP.GE.OR P4, PT, R21, R6, P4 ;  /* 0x000000061500720c */ /* 0x000fc40002786670 */
[----:B------:R-:W-:-:S03]  /*0580*/  ISETP.GE.OR P6, PT, R21, R6, P6 ;  /* 0x000000061500720c */ /* 0x000fc600037c6670 */
[----:B------:R-:W4:Y:S01]  /*0590*/  @!P0 LDC.64 R14, c[0x0][0x3a0] ;  /* 0x0000e800ff0e8b82 */ /* 0x000f220000000a00 */
[----:B--2---:R-:W-:Y:S01]  /*05a0*/  @!P2 IMAD R0, R17, R3, R0 ;  /* 0x000000031100a224 */ /* 0x004fe200078e0200 */
[----:B------:R-:W-:Y:S01]  /*05b0*/  ISETP.GE.U32.AND P2, PT, R26, R23, PT ;  /* 0x000000171a00720c */ /* 0x000fe20003f46070 */
[----:B------:R-:W-:-:S05]  /*05c0*/  @!P5 IMAD R3, R23, R7, R12 ;  /* 0x000000071703d224 */ /* 0x000fca00078e020c */
[----:B------:R-:W2:Y:S01]  /*05d0*/  @!P4 LDC.64 R16, c[0x0][0x380] ;  /* 0x0000e000ff10cb82 */ /* 0x000ea20000000a00 */
[----:B------:R-:W-:Y:S01]  /*05e0*/  ISETP.LT.OR P2, PT, R2, -0x1, P2 ;  /* 0xffffffff0200780c */ /* 0x000fe20001741670 */
[----:B------:R-:W-:-:S03]  /*05f0*/  IMAD R2, R23, R7, R20 ;  /* 0x0000000717027224 */ /* 0x000fc600078e0214 */
[----:B------:R-:W-:Y:S01]  /*0600*/  ISETP.GE.OR P2, PT, R21, R6, P2 ;  /* 0x000000061500720c */ /* 0x000fe20001746670 */
[----:B0-----:R-:W-:Y:S01]  /*0610*/  @!P1 IMAD.WIDE.U32 R8, R2, 0x4, R8 ;  /* 0x0000000402089825 */ /* 0x001fe200078e0008 */
[----:B------:R-:W3:Y:S03]  /*0620*/  @!P5 LDG.E R6, desc[UR4][R18.64+0xc] ;  /* 0x00000c041206d981 */ /* 0x000ee6000c1e1900 */
[----:B-1----:R-:W-:Y:S01]  /*0630*/  @!P5 IMAD.WIDE.U32 R10, R3, 0x4, R10 ;  /* 0x00000004030ad825 */ /* 0x002fe200078e000a */
[----:B------:R0:W5:Y:S04]  /*0640*/  @!P1 LDG.E R7, desc[UR4][R8.64] ;  /* 0x0000000408079981 */ /* 0x000168000c1e1900 */
[----:B------:R-:W3:Y:S01]  /*0650*/  @!P0 LDG.E R3, desc[UR4][R4.64] ;  /* 0x0000000404038981 */ /* 0x000ee2000c1e1900 */
[----:B------:R-:W-:Y:S01]  /*0660*/  @!P4 IMAD R27, R23, R21, R12 ;  /* 0x00000015171bc224 */ /* 0x000fe200078e020c */
[----:B0-----:R-:W0:Y:S02]  /*0670*/  @!P3 LDC.64 R8, c[0x0][0x3a0] ;  /* 0x0000e800ff08bb82 */ /* 0x001e240000000a00 */
[----:B------:R1:W5:Y:S06]  /*0680*/  @!P5 LDG.E R5, desc[UR4][R10.64] ;  /* 0x000000040a05d981 */ /* 0x00036c000c1e1900 */
[----:B------:R-:W0:Y:S01]  /*0690*/  @!P4 LDC.64 R12, c[0x0][0x3a0] ;  /* 0x0000e800ff0ccb82 */ /* 0x000e220000000a00 */
[----:B----4-:R4:W3:Y:S07]  /*06a0*/  @!P0 LDG.E R4, desc[UR4][R14.64+0x8] ;  /* 0x000008040e048981 */ /* 0x0108ee000c1e1900 */
[----:B-1----:R-:W1:Y:S01]  /*06b0*/  @!P6 LDC.64 R10, c[0x0][0x380] ;  /* 0x0000e000ff0aeb82 */ /* 0x002e620000000a00 */
[----:B--2---:R-:W-:-:S07]  /*06c0*/  @!P4 IMAD.WIDE.U32 R16, R27, 0x4, R16 ;  /* 0x000000041b10c825 */ /* 0x004fce00078e0010 */
[----:B----4-:R-:W2:Y:S01]  /*06d0*/  @!P2 LDC.64 R14, c[0x0][0x380] ;  /* 0x0000e000ff0eab82 */ /* 0x010ea20000000a00 */
[CC--:B------:R-:W-:Y:S01]  /*06e0*/  @!P6 IMAD R27, R23.reuse, R21.reuse, R20 ;  /* 0x00000015171be224 */ /* 0x0c0fe200078e0214 */
[----:B0-----:R-:W4:Y:S01]  /*06f0*/  @!P3 LDG.E R8, desc[UR4][R8.64+0x14] ;  /* 0x000014040808b981 */ /* 0x001f22000c1e1900 */
[----:B------:R-:W-:-:S03]  /*0700*/  @!P2 IMAD R23, R23, R21, R26 ;  /* 0x000000151717a224 */ /* 0x000fc600078e021a */
[----:B------:R-:W4:Y:S02]  /*0710*/  @!P4 LDG.E R17, desc[UR4][R16.64] ;  /* 0x000000041011c981 */ /* 0x000f24000c1e1900 */
[----:B------:R-:W0:Y:S02]  /*0720*/  @!P6 LDC.64 R18, c[0x0][0x3a0] ;  /* 0x0000e800ff12eb82 */ /* 0x000e240000000a00 */
[----:B------:R-:W4:Y:S06]  /*0730*/  @!P4 LDG.E R12, desc[UR4][R12.64+0x18] ;  /* 0x000018040c0cc981 */ /* 0x000f2c000c1e1900 */
[----:B------:R-:W0:Y:S01]  /*0740*/  @!P2 LDC.64 R20, c[0x0][0x3a0] ;  /* 0x0000e800ff14ab82 */ /* 0x000e220000000a00 */
[----:B-1----:R-:W-:-:S06]  /*0750*/  @!P6 IMAD.WIDE.U32 R10, R27, 0x4, R10 ;  /* 0x000000041b0ae825 */ /* 0x002fcc00078e000a */
[----:B------:R-:W4:Y:S01]  /*0760*/  @!P6 LDG.E R11, desc[UR4][R10.64] ;  /* 0x000000040a0be981 */ /* 0x000f22000c1e1900 */
[----:B--2---:R-:W-:Y:S01]  /*0770*/  @!P2 IMAD.WIDE.U32 R14, R23, 0x4, R14 ;  /* 0x00000004170ea825 */ /* 0x004fe200078e000e */
[----:B------:R-:W1:Y:S05]  /*0780*/  LDC.64 R26, c[0x0][0x388] ;  /* 0x0000e200ff1a7b82 */ /* 0x000e6a0000000a00 */
[----:B------:R-:W2:Y:S04]  /*0790*/  @!P2 LDG.E R15, desc[UR4][R14.64] ;  /* 0x000000040e0fa981 */ /* 0x000ea8000c1e1900 */
[----:B0-----:R-:W2:Y:S04]  /*07a0*/  @!P6 LDG.E R18, desc[UR4][R18.64+0x1c] ;  /* 0x00001c041212e981 */ /* 0x001ea8000c1e1900 */
[----:B------:R-:W2:Y:S01]  /*07b0*/  @!P2 LDG.E R20, desc[UR4][R20.64+0x20] ;  /* 0x000020041414a981 */ /* 0x000ea2000c1e1900 */
[----:B-1----:R-:W-:-:S04]  /*07c0*/  IMAD.WIDE R26, R2, 0x4, R26 ;  /* 0x00000004021a7825 */ /* 0x002fc800078e021a */
[----:B---3--:R-:W-:-:S04]  /*07d0*/  @!P0 IMAD R0, R3, R4, R0 ;  /* 0x0000000403008224 */ /* 0x008fc800078e0200 */
[----:B-----5:R-:W-:-:S04]  /*07e0*/  @!P5 IMAD R0, R5, R6, R0 ;  /* 0x000000060500d224 */ /* 0x020fc800078e0200 */
[----:B------:R-:W-:-:S04]  /*07f0*/  @!P1 IMAD R0, R7, R22, R0 ;  /* 0x0000001607009224 */ /* 0x000fc800078e0200 */
[----:B----4-:R-:W-:-:S04]  /*0800*/  @!P3 IMAD R0, R25, R8, R0 ;  /* 0x000000081900b224 */ /* 0x010fc800078e0200 */
[----:B------:R-:W-:-:S04]  /*0810*/  @!P4 IMAD R0, R17, R12, R0 ;  /* 0x0000000c1100c224 */ /* 0x000fc800078e0200 */
[----:B--2---:R-:W-:-:S04]  /*0820*/  @!P6 IMAD R0, R11, R18, R0 ;  /* 0x000000120b00e224 */ /* 0x004fc800078e0200 */
[----:B------:R-:W-:-:S05]  /*0830*/  @!P2 IMAD R0, R15, R20, R0 ;  /* 0x000000140f00a224 */ /* 0x000fca00078e0200 */
[----:B------:R-:W-:Y:S01]  /*0840*/  STG.E desc[UR4][R26.64], R0 ;  /* 0x000000001a007986 */ /* 0x000fe2000c101904 */
[----:B------:R-:W-:Y:S05]  /*0850*/  EXIT ;  /* 0x000000000000794d */ /* 0x000fea0003800000 */
.L_x_0:
[----:B------:R-:W-:-:S00]  /*0860*/  BRA `(.L_x_0) ;  /* 0xfffffffc00fc7947 */ /* 0x000fc0000383ffff */
[----:B------:R-:W-:-:S00]  /*0870*/  NOP ;  /* 0x0000000000007918 */ /* 0x000fc00000000000 */
        /* <DEDUP_REMOVED lines=8> */
.L_x_1:


//--------------------- .nv.shared.reserved.0     --------------------------
	.section	.nv.shared.reserved.0,"aw",@nobits
	.weak		__nv_reservedSMEM_offset_0_alias
	.size		__nv_reservedSMEM_offset_0_alias, 0, 64
	.other		__nv_reservedSMEM_offset_0_alias,@"STO_CUDA_RESERVED_SHARED STV_DEFAULT"
__nv_reservedSMEM_offset_0_alias:
	.zero		0
	.zero		64


//--------------------- .nv.constant0._Z7sharpenPiS_S_S_S_ --------------------------
	.section	.nv.constant0._Z7sharpenPiS_S_S_S_,"a",@progbits
	.sectionflags	@""
	.align	4
.nv.constant0._Z7sharpenPiS_S_S_S_:
	.zero		936


//--------------------- SYMBOLS --------------------------

	.type		.nv.reservedSmem.offset0,@object
	.size		.nv.reservedSmem.offset0,0x4
